//
// Generated by NVIDIA NVVM Compiler
//
// Compiler Build ID: CL-36424714
// Cuda compilation tools, release 13.0, V13.0.88
// Based on NVVM 20.0.0
//

.version 9.0
.target sm_100
.address_size 64

	// .globl	_Z13blurImgKernelP6uchar3iiPfiS0_

.visible .entry _Z13blurImgKernelP6uchar3iiPfiS0_(
	.param .u64 .ptr .align 1 _Z13blurImgKernelP6uchar3iiPfiS0__param_0,
	.param .u32 _Z13blurImgKernelP6uchar3iiPfiS0__param_1,
	.param .u32 _Z13blurImgKernelP6uchar3iiPfiS0__param_2,
	.param .u64 .ptr .align 1 _Z13blurImgKernelP6uchar3iiPfiS0__param_3,
	.param .u32 _Z13blurImgKernelP6uchar3iiPfiS0__param_4,
	.param .u64 .ptr .align 1 _Z13blurImgKernelP6uchar3iiPfiS0__param_5
)
{
	.reg .pred 	%p<20>;
	.reg .b16 	%rs<22>;
	.reg .b32 	%r<96>;
	.reg .b32 	%f<102>;
	.reg .b64 	%rd<30>;

	ld.param.u64 	%rd4, [_Z13blurImgKernelP6uchar3iiPfiS0__param_0];
	ld.param.u32 	%r33, [_Z13blurImgKernelP6uchar3iiPfiS0__param_1];
	ld.param.u32 	%r36, [_Z13blurImgKernelP6uchar3iiPfiS0__param_2];
	ld.param.u64 	%rd5, [_Z13blurImgKernelP6uchar3iiPfiS0__param_3];
	ld.param.u32 	%r35, [_Z13blurImgKernelP6uchar3iiPfiS0__param_4];
	cvta.to.global.u64 	%rd1, %rd5;
	cvta.to.global.u64 	%rd2, %rd4;
	mov.u32 	%r37, %tid.x;
	mov.u32 	%r38, %ctaid.x;
	mov.u32 	%r39, %ntid.x;
	mad.lo.s32 	%r1, %r38, %r39, %r37;
	mov.u32 	%r2, %tid.y;
	mov.u32 	%r40, %ctaid.y;
	mov.u32 	%r41, %ntid.y;
	mul.lo.s32 	%r3, %r40, %r41;
	add.s32 	%r42, %r3, %r2;
	setp.ge.s32 	%p1, %r1, %r33;
	setp.ge.s32 	%p2, %r42, %r36;
	or.pred  	%p3, %p1, %p2;
	@%p3 bra 	$L__BB0_14;
	shr.u32 	%r43, %r35, 31;
	add.s32 	%r44, %r35, %r43;
	shr.s32 	%r6, %r44, 1;
	neg.s32 	%r5, %r6;
	setp.lt.s32 	%p4, %r6, %r5;
	mov.f32 	%f96, 0f00000000;
	mov.f32 	%f97, %f96;
	mov.f32 	%f98, %f96;
	@%p4 bra 	$L__BB0_13;
	add.s32 	%r7, %r33, -1;
	add.s32 	%r8, %r36, -1;
	sub.s32 	%r46, %r6, %r5;
	add.s32 	%r9, %r46, 1;
	add.s32 	%r47, %r2, %r5;
	add.s32 	%r10, %r47, %r3;
	mov.f32 	%f98, 0f00000000;
	mov.b32 	%r87, 0;
	mov.u32 	%r86, %r5;
	mov.f32 	%f97, %f98;
	mov.f32 	%f96, %f98;
$L__BB0_3:
	mov.u32 	%r11, %r86;
	setp.lt.u32 	%p5, %r46, 3;
	add.s32 	%r49, %r11, %r1;
	max.s32 	%r50, %r49, 0;
	setp.lt.s32 	%p6, %r50, %r33;
	selp.b32 	%r51, %r50, %r7, %p6;
	mul.lo.s32 	%r13, %r51, %r33;
	mov.u32 	%r94, %r5;
	mov.u32 	%r95, %r87;
	@%p5 bra 	$L__BB0_7;
	and.b32  	%r52, %r9, -4;
	neg.s32 	%r88, %r52;
	add.s32 	%r90, %r5, 1;
	mov.u32 	%r89, %r10;
	mov.u32 	%r95, %r87;
$L__BB0_5:
	.pragma "nounroll";
	mul.wide.s32 	%rd6, %r95, 4;
	add.s64 	%rd7, %rd1, %rd6;
	max.s32 	%r53, %r89, 0;
	setp.lt.s32 	%p7, %r53, %r36;
	selp.b32 	%r54, %r53, %r8, %p7;
	add.s32 	%r55, %r54, %r13;
	mul.wide.s32 	%rd8, %r55, 3;
	add.s64 	%rd9, %rd2, %rd8;
	ld.global.u8 	%rs1, [%rd9];
	cvt.rn.f32.u16 	%f37, %rs1;
	ld.global.f32 	%f38, [%rd7];
	fma.rn.f32 	%f39, %f38, %f37, %f96;
	ld.global.u8 	%rs2, [%rd9+1];
	cvt.rn.f32.u16 	%f40, %rs2;
	fma.rn.f32 	%f41, %f38, %f40, %f97;
	ld.global.u8 	%rs3, [%rd9+2];
	cvt.rn.f32.u16 	%f42, %rs3;
	fma.rn.f32 	%f43, %f38, %f42, %f98;
	add.s32 	%r56, %r89, 1;
	max.s32 	%r57, %r56, 0;
	setp.lt.s32 	%p8, %r57, %r36;
	selp.b32 	%r58, %r57, %r8, %p8;
	add.s32 	%r59, %r58, %r13;
	mul.wide.s32 	%rd10, %r59, 3;
	add.s64 	%rd11, %rd2, %rd10;
	ld.global.u8 	%rs4, [%rd11];
	cvt.rn.f32.u16 	%f44, %rs4;
	ld.global.f32 	%f45, [%rd7+4];
	fma.rn.f32 	%f46, %f45, %f44, %f39;
	ld.global.u8 	%rs5, [%rd11+1];
	cvt.rn.f32.u16 	%f47, %rs5;
	fma.rn.f32 	%f48, %f45, %f47, %f41;
	ld.global.u8 	%rs6, [%rd11+2];
	cvt.rn.f32.u16 	%f49, %rs6;
	fma.rn.f32 	%f50, %f45, %f49, %f43;
	add.s32 	%r60, %r89, 2;
	max.s32 	%r61, %r60, 0;
	setp.lt.s32 	%p9, %r61, %r36;
	selp.b32 	%r62, %r61, %r8, %p9;
	add.s32 	%r63, %r62, %r13;
	mul.wide.s32 	%rd12, %r63, 3;
	add.s64 	%rd13, %rd2, %rd12;
	ld.global.u8 	%rs7, [%rd13];
	cvt.rn.f32.u16 	%f51, %rs7;
	ld.global.f32 	%f52, [%rd7+8];
	fma.rn.f32 	%f53, %f52, %f51, %f46;
	ld.global.u8 	%rs8, [%rd13+1];
	cvt.rn.f32.u16 	%f54, %rs8;
	fma.rn.f32 	%f55, %f52, %f54, %f48;
	ld.global.u8 	%rs9, [%rd13+2];
	cvt.rn.f32.u16 	%f56, %rs9;
	fma.rn.f32 	%f57, %f52, %f56, %f50;
	add.s32 	%r64, %r89, 3;
	max.s32 	%r65, %r64, 0;
	setp.lt.s32 	%p10, %r65, %r36;
	selp.b32 	%r66, %r65, %r8, %p10;
	add.s32 	%r67, %r66, %r13;
	mul.wide.s32 	%rd14, %r67, 3;
	add.s64 	%rd15, %rd2, %rd14;
	ld.global.u8 	%rs10, [%rd15];
	cvt.rn.f32.u16 	%f58, %rs10;
	ld.global.f32 	%f59, [%rd7+12];
	fma.rn.f32 	%f96, %f59, %f58, %f53;
	ld.global.u8 	%rs11, [%rd15+1];
	cvt.rn.f32.u16 	%f60, %rs11;
	fma.rn.f32 	%f97, %f59, %f60, %f55;
	ld.global.u8 	%rs12, [%rd15+2];
	cvt.rn.f32.u16 	%f61, %rs12;
	fma.rn.f32 	%f98, %f59, %f61, %f57;
	add.s32 	%r95, %r95, 4;
	add.s32 	%r90, %r90, 4;
	add.s32 	%r89, %r89, 4;
	add.s32 	%r88, %r88, 4;
	setp.ne.s32 	%p11, %r88, 0;
	@%p11 bra 	$L__BB0_5;
	add.s32 	%r94, %r90, -1;
$L__BB0_7:
	and.b32  	%r68, %r9, 3;
	setp.eq.s32 	%p12, %r68, 0;
	@%p12 bra 	$L__BB0_12;
	setp.eq.s32 	%p13, %r68, 1;
	@%p13 bra 	$L__BB0_10;
	add.s32 	%r69, %r94, %r42;
	max.s32 	%r70, %r69, 0;
	setp.lt.s32 	%p14, %r70, %r36;
	selp.b32 	%r71, %r70, %r8, %p14;
	add.s32 	%r72, %r71, %r13;
	mul.wide.s32 	%rd16, %r72, 3;
	add.s64 	%rd17, %rd2, %rd16;
	ld.global.u8 	%rs13, [%rd17];
	cvt.rn.f32.u16 	%f63, %rs13;
	mul.wide.s32 	%rd18, %r95, 4;
	add.s64 	%rd19, %rd1, %rd18;
	ld.global.f32 	%f64, [%rd19];
	fma.rn.f32 	%f65, %f64, %f63, %f96;
	ld.global.u8 	%rs14, [%rd17+1];
	cvt.rn.f32.u16 	%f66, %rs14;
	fma.rn.f32 	%f67, %f64, %f66, %f97;
	ld.global.u8 	%rs15, [%rd17+2];
	cvt.rn.f32.u16 	%f68, %rs15;
	fma.rn.f32 	%f69, %f64, %f68, %f98;
	add.s32 	%r73, %r69, 1;
	max.s32 	%r74, %r73, 0;
	setp.lt.s32 	%p15, %r74, %r36;
	selp.b32 	%r75, %r74, %r8, %p15;
	add.s32 	%r76, %r75, %r13;
	mul.wide.s32 	%rd20, %r76, 3;
	add.s64 	%rd21, %rd2, %rd20;
	ld.global.u8 	%rs16, [%rd21];
	cvt.rn.f32.u16 	%f70, %rs16;
	ld.global.f32 	%f71, [%rd19+4];
	fma.rn.f32 	%f96, %f71, %f70, %f65;
	ld.global.u8 	%rs17, [%rd21+1];
	cvt.rn.f32.u16 	%f72, %rs17;
	fma.rn.f32 	%f97, %f71, %f72, %f67;
	ld.global.u8 	%rs18, [%rd21+2];
	cvt.rn.f32.u16 	%f73, %rs18;
	fma.rn.f32 	%f98, %f71, %f73, %f69;
	add.s32 	%r95, %r95, 2;
	add.s32 	%r94, %r94, 2;
$L__BB0_10:
	and.b32  	%r77, %r9, 1;
	setp.eq.b32 	%p16, %r77, 1;
	not.pred 	%p17, %p16;
	@%p17 bra 	$L__BB0_12;
	add.s32 	%r78, %r94, %r42;
	max.s32 	%r79, %r78, 0;
	setp.lt.s32 	%p18, %r79, %r36;
	selp.b32 	%r80, %r79, %r8, %p18;
	add.s32 	%r81, %r80, %r13;
	mul.wide.s32 	%rd22, %r81, 3;
	add.s64 	%rd23, %rd2, %rd22;
	ld.global.u8 	%rs19, [%rd23];
	cvt.rn.f32.u16 	%f74, %rs19;
	mul.wide.s32 	%rd24, %r95, 4;
	add.s64 	%rd25, %rd1, %rd24;
	ld.global.f32 	%f75, [%rd25];
	fma.rn.f32 	%f96, %f75, %f74, %f96;
	ld.global.u8 	%rs20, [%rd23+1];
	cvt.rn.f32.u16 	%f76, %rs20;
	fma.rn.f32 	%f97, %f75, %f76, %f97;
	ld.global.u8 	%rs21, [%rd23+2];
	cvt.rn.f32.u16 	%f77, %rs21;
	fma.rn.f32 	%f98, %f75, %f77, %f98;
$L__BB0_12:
	add.s32 	%r86, %r11, 1;
	setp.ne.s32 	%p19, %r11, %r6;
	add.s32 	%r87, %r9, %r87;
	@%p19 bra 	$L__BB0_3;
$L__BB0_13:
	ld.param.u64 	%rd29, [_Z13blurImgKernelP6uchar3iiPfiS0__param_5];
	cvt.rzi.u32.f32 	%r82, %f96;
	mad.lo.s32 	%r83, %r33, %r1, %r42;
	cvta.to.global.u64 	%rd26, %rd29;
	mul.wide.s32 	%rd27, %r83, 3;
	add.s64 	%rd28, %rd26, %rd27;
	st.global.u8 	[%rd28], %r82;
	cvt.rzi.u32.f32 	%r84, %f97;
	st.global.u8 	[%rd28+1], %r84;
	cvt.rzi.u32.f32 	%r85, %f98;
	st.global.u8 	[%rd28+2], %r85;
$L__BB0_14:
	ret;

}


// ===== COMPILED SASS (sm_100) =====

	.target	sm_100

	.elftype	@"ET_EXEC"


//--------------------- .note.nv.tkinfo           --------------------------
	.section	.note.nv.tkinfo,"",@"SHT_NOTE"
	.sectionflags	@"SHF_NOTE_NV_TKINFO"
	.tkinfo
        /*0018*/ 	.word	0x00000002
        /*0030*/ 	.string	""
        /*0030*/ 	.string	"ptxas"
        /*0030*/ 	.string	"Cuda compilation tools, release 13.0, V13.0.88"
        /*0030*/ 	.string	"Build cuda_13.0.r13.0/compiler.36424714_0"
        /*0030*/ 	.string	"-arch sm_100 -m 64 "



//--------------------- .note.nv.cuinfo           --------------------------
	.section	.note.nv.cuinfo,"",@"SHT_NOTE"
	.sectionflags	@"SHF_NOTE_NV_CUINFO"
        /*0018*/ 	.short	0x0002
        /*001a*/ 	.short	0x0064
        /*001c*/ 	.short	0x0082
	.zero		2


//--------------------- .nv.info                  --------------------------
	.section	.nv.info,"",@"SHT_CUDA_INFO"
	.align	4


	//----- nvinfo : EIATTR_REGCOUNT
	.align		4
        /*0000*/ 	.byte	0x04, 0x2f
        /*0002*/ 	.short	(.L_1 - .L_0)
	.align		4
.L_0:
        /*0004*/ 	.word	index@(_Z13blurImgKernelP6uchar3iiPfiS0_)
        /*0008*/ 	.word	0x00000020


	//----- nvinfo : EIATTR_FRAME_SIZE
	.align		4
.L_1:
        /*000c*/ 	.byte	0x04, 0x11
        /*000e*/ 	.short	(.L_3 - .L_2)
	.align		4
.L_2:
        /*0010*/ 	.word	index@(_Z13blurImgKernelP6uchar3iiPfiS0_)
        /*0014*/ 	.word	0x00000000


	//----- nvinfo : EIATTR_MIN_STACK_SIZE
	.align		4
.L_3:
        /*0018*/ 	.byte	0x04, 0x12
        /*001a*/ 	.short	(.L_5 - .L_4)
	.align		4
.L_4:
        /*001c*/ 	.word	index@(_Z13blurImgKernelP6uchar3iiPfiS0_)
        /*0020*/ 	.word	0x00000000
.L_5:


//--------------------- .nv.compat                --------------------------
	.section	.nv.compat,"",@"SHT_CUDA_COMPAT_INFO"
	.align	4
        /*0000*/ 	.byte	0x02, 0x09, 0x00, 0x00, 0x02, 0x02, 0x01, 0x00, 0x02, 0x05, 0x05, 0x00, 0x03, 0x07, 0x01, 0x01
        /*0010*/ 	.byte	0x02, 0x03, 0x00, 0x00, 0x02, 0x06, 0x01, 0x00, 0x04, 0x0b, 0x08, 0x00, 0x09, 0x00, 0x00, 0x00
        /*0020*/ 	.byte	0x00, 0x00, 0x00, 0x00


//--------------------- .nv.info._Z13blurImgKernelP6uchar3iiPfiS0_ --------------------------
	.section	.nv.info._Z13blurImgKernelP6uchar3iiPfiS0_,"",@"SHT_CUDA_INFO"
	.sectionflags	@""
	.align	4


	//----- nvinfo : EIATTR_CUDA_API_VERSION
	.align		4
        /*0000*/ 	.byte	0x04, 0x37
        /*0002*/ 	.short	(.L_7 - .L_6)
.L_6:
        /*0004*/ 	.word	0x00000082


	//----- nvinfo : EIATTR_KPARAM_INFO
	.align		4
.L_7:
        /*0008*/ 	.byte	0x04, 0x17
        /*000a*/ 	.short	(.L_9 - .L_8)
.L_8:
        /*000c*/ 	.word	0x00000000
        /*0010*/ 	.short	0x0005
        /*0012*/ 	.short	0x0020
        /*0014*/ 	.byte	0x00, 0xf5, 0x21, 0x00


	//----- nvinfo : EIATTR_KPARAM_INFO
	.align		4
.L_9:
        /*0018*/ 	.byte	0x04, 0x17
        /*001a*/ 	.short	(.L_11 - .L_10)
.L_10:
        /*001c*/ 	.word	0x00000000
        /*0020*/ 	.short	0x0004
        /*0022*/ 	.short	0x0018
        /*0024*/ 	.byte	0x00, 0xf0, 0x11, 0x00


	//----- nvinfo : EIATTR_KPARAM_INFO
	.align		4
.L_11:
        /*0028*/ 	.byte	0x04, 0x17
        /*002a*/ 	.short	(.L_13 - .L_12)
.L_12:
        /*002c*/ 	.word	0x00000000
        /*0030*/ 	.short	0x0003
        /*0032*/ 	.short	0x0010
        /*0034*/ 	.byte	0x00, 0xf5, 0x21, 0x00


	//----- nvinfo : EIATTR_KPARAM_INFO
	.align		4
.L_13:
        /*0038*/ 	.byte	0x04, 0x17
        /*003a*/ 	.short	(.L_15 - .L_14)
.L_14:
        /*003c*/ 	.word	0x00000000
        /*0040*/ 	.short	0x0002
        /*0042*/ 	.short	0x000c
        /*0044*/ 	.byte	0x00, 0xf0, 0x11, 0x00


	//----- nvinfo : EIATTR_KPARAM_INFO
	.align		4
.L_15:
        /*0048*/ 	.byte	0x04, 0x17
        /*004a*/ 	.short	(.L_17 - .L_16)
.L_16:
        /*004c*/ 	.word	0x00000000
        /*0050*/ 	.short	0x0001
        /*0052*/ 	.short	0x0008
        /*0054*/ 	.byte	0x00, 0xf0, 0x11, 0x00


	//----- nvinfo : EIATTR_KPARAM_INFO
	.align		4
.L_17:
        /*0058*/ 	.byte	0x04, 0x17
        /*005a*/ 	.short	(.L_19 - .L_18)
.L_18:
        /*005c*/ 	.word	0x00000000
        /*0060*/ 	.short	0x0000
        /*0062*/ 	.short	0x0000
        /*0064*/ 	.byte	0x00, 0xf5, 0x21, 0x00


	//----- nvinfo : EIATTR_SPARSE_MMA_MASK
	.align		4
.L_19:
        /*0068*/ 	.byte	0x03, 0x50
        /*006a*/ 	.short	0x0000


	//----- nvinfo : EIATTR_MAXREG_COUNT
	.align		4
        /*006c*/ 	.byte	0x03, 0x1b
        /*006e*/ 	.short	0x00ff


	//----- nvinfo : EIATTR_MERCURY_ISA_VERSION
	.align		4
        /*0070*/ 	.byte	0x03, 0x5f
        /*0072*/ 	.short	0x0101


	//----- nvinfo : EIATTR_VRC_CTA_INIT_COUNT
	.align		4
        /*0074*/ 	.byte	0x02, 0x4a
	.zero		1
	.zero		1


	//----- nvinfo : EIATTR_EXIT_INSTR_OFFSETS
	.align		4
        /*0078*/ 	.byte	0x04, 0x1c
        /*007a*/ 	.short	(.L_21 - .L_20)


	//   ....[0]....
.L_20:
        /*007c*/ 	.word	0x000000d0


	//   ....[1]....
        /*0080*/ 	.word	0x00000c20


	//----- nvinfo : EIATTR_CBANK_PARAM_SIZE
	.align		4
.L_21:
        /*0084*/ 	.byte	0x03, 0x19
        /*0086*/ 	.short	0x0028


	//----- nvinfo : EIATTR_PARAM_CBANK
	.align		4
        /*0088*/ 	.byte	0x04, 0x0a
        /*008a*/ 	.short	(.L_23 - .L_22)
	.align		4
.L_22:
        /*008c*/ 	.word	index@(.nv.constant0._Z13blurImgKernelP6uchar3iiPfiS0_)
        /*0090*/ 	.short	0x0380
        /*0092*/ 	.short	0x0028


	//----- nvinfo : EIATTR_SW_WAR
	.align		4
.L_23:
        /*0094*/ 	.byte	0x04, 0x36
        /*0096*/ 	.short	(.L_25 - .L_24)
.L_24:
        /*0098*/ 	.word	0x00000008
.L_25:


//--------------------- .nv.callgraph             --------------------------
	.section	.nv.callgraph,"",@"SHT_CUDA_CALLGRAPH"
	.align	4
	.sectionentsize	8
	.align		4
        /*0000*/ 	.word	0x00000000
	.align		4
        /*0004*/ 	.word	0xffffffff
	.align		4
        /*0008*/ 	.word	0x00000000
	.align		4
        /*000c*/ 	.word	0xfffffffe
	.align		4
        /*0010*/ 	.word	0x00000000
	.align		4
        /*0014*/ 	.word	0xfffffffd
	.align		4
        /*0018*/ 	.word	0x00000000
	.align		4
        /*001c*/ 	.word	0xfffffffc


//--------------------- .text._Z13blurImgKernelP6uchar3iiPfiS0_ --------------------------
	.section	.text._Z13blurImgKernelP6uchar3iiPfiS0_,"ax",@progbits
	.align	128
        .global         _Z13blurImgKernelP6uchar3iiPfiS0_
        .type           _Z13blurImgKernelP6uchar3iiPfiS0_,@function
        .size           _Z13blurImgKernelP6uchar3iiPfiS0_,(.L_x_7 - _Z13blurImgKernelP6uchar3iiPfiS0_)
        .other          _Z13blurImgKernelP6uchar3iiPfiS0_,@"STO_CUDA_ENTRY STV_DEFAULT"
_Z13blurImgKernelP6uchar3iiPfiS0_:
.text._Z13blurImgKernelP6uchar3iiPfiS0_:
[----:B------:R-:W-:Y:S01]  /*0000*/  LDC R1, c[0x0][0x37c] ;  /* 0x0000df00ff017b82 */ /* 0x000fe20000000800 */
[----:B------:R-:W0:Y:S07]  /*0010*/  S2R R7, SR_TID.Y ;  /* 0x0000000000077919 */ /* 0x000e2e0000002200 */
[----:B------:R-:W1:Y:S01]  /*0020*/  S2UR UR4, SR_CTAID.Y ;  /* 0x00000000000479c3 */ /* 0x000e620000002600 */
[----:B------:R-:W2:Y:S01]  /*0030*/  LDCU.64 UR6, c[0x0][0x388] ;  /* 0x00007100ff0677ac */ /* 0x000ea20008000a00 */
[----:B------:R-:W3:Y:S06]  /*0040*/  S2R R3, SR_TID.X ;  /* 0x0000000000037919 */ /* 0x000eec0000002100 */
[----:B------:R-:W3:Y:S01]  /*0050*/  LDC R2, c[0x0][0x360] ;  /* 0x0000d800ff027b82 */ /* 0x000ee20000000800 */
[----:B------:R-:W1:Y:S07]  /*0060*/  LDCU UR5, c[0x0][0x364] ;  /* 0x00006c80ff0577ac */ /* 0x000e6e0008000800 */
[----:B------:R-:W3:Y:S01]  /*0070*/  S2UR UR8, SR_CTAID.X ;  /* 0x00000000000879c3 */ /* 0x000ee20000002500 */
[----:B-1----:R-:W-:-:S06]  /*0080*/  UIMAD UR4, UR4, UR5, URZ ;  /* 0x00000005040472a4 */ /* 0x002fcc000f8e02ff */
[----:B0-----:R-:W-:-:S05]  /*0090*/  VIADD R0, R7, UR4 ;  /* 0x0000000407007c36 */ /* 0x001fca0008000000 */
[----:B--2---:R-:W-:Y:S01]  /*00a0*/  ISETP.GE.AND P0, PT, R0, UR7, PT ;  /* 0x0000000700007c0c */ /* 0x004fe2000bf06270 */
[----:B---3--:R-:W-:-:S05]  /*00b0*/  IMAD R3, R2, UR8, R3 ;  /* 0x0000000802037c24 */ /* 0x008fca000f8e0203 */
[----:B------:R-:W-:-:S13]  /*00c0*/  ISETP.GE.OR P0, PT, R3, UR6, P0 ;  /* 0x0000000603007c0c */ /* 0x000fda0008706670 */
[----:B------:R-:W-:Y:S05]  /*00d0*/  @P0 EXIT ;  /* 0x000000000000094d */ /* 0x000fea0003800000 */
[----:B------:R-:W0:Y:S01]  /*00e0*/  LDC R2, c[0x0][0x398] ;  /* 0x0000e600ff027b82 */ /* 0x000e220000000800 */
[----:B------:R-:W1:Y:S01]  /*00f0*/  LDCU.64 UR10, c[0x0][0x358] ;  /* 0x00006b00ff0a77ac */ /* 0x000e620008000a00 */
[----:B------:R-:W-:Y:S02]  /*0100*/  IMAD.MOV.U32 R18, RZ, RZ, RZ ;  /* 0x000000ffff127224 */ /* 0x000fe400078e00ff */
[----:B------:R-:W-:Y:S02]  /*0110*/  IMAD.MOV.U32 R4, RZ, RZ, RZ ;  /* 0x000000ffff047224 */ /* 0x000fe400078e00ff */
[----:B------:R-:W-:Y:S01]  /*0120*/  IMAD.MOV.U32 R20, RZ, RZ, RZ ;  /* 0x000000ffff147224 */ /* 0x000fe200078e00ff */
[----:B0-----:R-:W-:-:S04]  /*0130*/  LEA.HI R2, R2, R2, RZ, 0x1 ;  /* 0x0000000202027211 */ /* 0x001fc800078f08ff */
[----:B------:R-:W-:-:S05]  /*0140*/  SHF.R.S32.HI R2, RZ, 0x1, R2 ;  /* 0x00000001ff027819 */ /* 0x000fca0000011402 */
[----:B------:R-:W-:-:S05]  /*0150*/  IMAD.MOV R5, RZ, RZ, -R2 ;  /* 0x000000ffff057224 */ /* 0x000fca00078e0a02 */
[----:B------:R-:W-:-:S13]  /*0160*/  ISETP.GE.AND P0, PT, R2, R5, PT ;  /* 0x000000050200720c */ /* 0x000fda0003f06270 */
[----:B-1----:R-:W-:Y:S05]  /*0170*/  @!P0 BRA `(.L_x_0) ;  /* 0x0000000800848947 */ /* 0x002fea0003800000 */
[----:B------:R-:W-:Y:S01]  /*0180*/  IADD3 R6, PT, PT, R7, UR4, -R2 ;  /* 0x0000000407067c10 */ /* 0x000fe2000fffe802 */
[----:B------:R-:W-:Y:S01]  /*0190*/  HFMA2 R18, -RZ, RZ, 0, 0 ;  /* 0x00000000ff127431 */ /* 0x000fe200000001ff */
[----:B------:R-:W-:Y:S01]  /*01a0*/  IADD3 R7, PT, PT, R2, R2, RZ ;  /* 0x0000000202077210 */ /* 0x000fe20007ffe0ff */
[----:B------:R-:W-:Y:S01]  /*01b0*/  IMAD.MOV.U32 R20, RZ, RZ, RZ ;  /* 0x000000ffff147224 */ /* 0x000fe200078e00ff */
[----:B------:R-:W-:Y:S01]  /*01c0*/  UIADD3 UR5, UPT, UPT, UR6, -0x1, URZ ;  /* 0xffffffff06057890 */ /* 0x000fe2000fffe0ff */
[----:B------:R-:W-:Y:S01]  /*01d0*/  IMAD.MOV.U32 R8, RZ, RZ, RZ ;  /* 0x000000ffff087224 */ /* 0x000fe200078e00ff */
[----:B------:R-:W-:Y:S01]  /*01e0*/  UIADD3 UR8, UPT, UPT, UR7, -0x1, URZ ;  /* 0xffffffff07087890 */ /* 0x000fe2000fffe0ff */
[----:B------:R-:W-:Y:S02]  /*01f0*/  IMAD.MOV.U32 R10, RZ, RZ, R5 ;  /* 0x000000ffff0a7224 */ /* 0x000fe400078e0005 */
[----:B------:R-:W-:Y:S02]  /*0200*/  IMAD.MOV.U32 R4, RZ, RZ, RZ ;  /* 0x000000ffff047224 */ /* 0x000fe400078e00ff */
[----:B------:R-:W-:-:S07]  /*0210*/  VIADD R9, R7, 0x1 ;  /* 0x0000000107097836 */ /* 0x000fce0000000000 */
.L_x_5:
[----:B------:R-:W0:Y:S01]  /*0220*/  LDCU UR6, c[0x0][0x388] ;  /* 0x00007100ff0677ac */ /* 0x000e220008000800 */
[----:B------:R-:W-:Y:S01]  /*0230*/  ISETP.GE.U32.AND P2, PT, R7, 0x3, PT ;  /* 0x000000030700780c */ /* 0x000fe20003f46070 */
[----:B------:R-:W-:Y:S01]  /*0240*/  IMAD.MOV.U32 R21, RZ, RZ, R5 ;  /* 0x000000ffff157224 */ /* 0x000fe200078e0005 */
[C---:B------:R-:W-:Y:S01]  /*0250*/  VIADDMNMX R11, R10.reuse, R3, RZ, !PT ;  /* 0x000000030a0b7246 */ /* 0x040fe200078001ff */
[----:B------:R-:W-:Y:S01]  /*0260*/  IMAD.MOV.U32 R19, RZ, RZ, R8 ;  /* 0x000000ffff137224 */ /* 0x000fe200078e0008 */
[C---:B------:R-:W-:Y:S01]  /*0270*/  ISETP.NE.AND P0, PT, R10.reuse, R2, PT ;  /* 0x000000020a00720c */ /* 0x040fe20003f05270 */
[----:B------:R-:W-:Y:S01]  /*0280*/  VIADD R10, R10, 0x1 ;  /* 0x000000010a0a7836 */ /* 0x000fe20000000000 */
[----:B0-----:R-:W-:-:S04]  /*0290*/  ISETP.GE.AND P1, PT, R11, UR6, PT ;  /* 0x000000060b007c0c */ /* 0x001fc8000bf26270 */
[----:B------:R-:W-:-:S03]  /*02a0*/  SEL R11, R11, UR5, !P1 ;  /* 0x000000050b0b7c07 */ /* 0x000fc6000c800000 */
[----:B------:R-:W-:Y:S06]  /*02b0*/  @!P2 BRA `(.L_x_1) ;  /* 0x000000040030a947 */ /* 0x000fec0003800000 */
[----:B------:R-:W-:Y:S01]  /*02c0*/  LOP3.LUT R21, R9, 0xfffffffc, RZ, 0xc0, !PT ;  /* 0xfffffffc09157812 */ /* 0x000fe200078ec0ff */
[----:B------:R-:W-:Y:S01]  /*02d0*/  IMAD.MOV.U32 R19, RZ, RZ, R8 ;  /* 0x000000ffff137224 */ /* 0x000fe200078e0008 */
[----:B------:R-:W-:Y:S01]  /*02e0*/  IADD3 R24, PT, PT, -R2, 0x1, RZ ;  /* 0x0000000102187810 */ /* 0x000fe20007ffe1ff */
[----:B------:R-:W0:Y:S01]  /*02f0*/  LDCU UR9, c[0x0][0x38c] ;  /* 0x00007180ff0977ac */ /* 0x000e220008000800 */
[----:B------:R-:W-:Y:S01]  /*0300*/  MOV R25, R6 ;  /* 0x0000000600197202 */ /* 0x000fe20000000f00 */
[----:B------:R-:W-:-:S07]  /*0310*/  IMAD.MOV R21, RZ, RZ, -R21 ;  /* 0x000000ffff157224 */ /* 0x000fce00078e0a15 */
.L_x_2:
[----:B------:R-:W1:Y:S01]  /*0320*/  LDC.64 R12, c[0x0][0x380] ;  /* 0x0000e000ff0c7b82 */ /* 0x000e620000000a00 */
[----:B------:R-:W-:-:S04]  /*0330*/  VIMNMX R16, PT, PT, RZ, R25, !PT ;  /* 0x00000019ff107248 */ /* 0x000fc80007fe0100 */
[----:B0-----:R-:W-:-:S03]  /*0340*/  ISETP.GE.AND P1, PT, R16, UR9, PT ;  /* 0x0000000910007c0c */ /* 0x001fc6000bf26270 */
[----:B------:R-:W0:Y:S01]  /*0350*/  LDC.64 R14, c[0x0][0x390] ;  /* 0x0000e400ff0e7b82 */ /* 0x000e220000000a00 */
[----:B------:R-:W-:-:S05]  /*0360*/  SEL R16, R16, UR8, !P1 ;  /* 0x0000000810107c07 */ /* 0x000fca000c800000 */
[----:B------:R-:W-:-:S04]  /*0370*/  IMAD R17, R11, UR6, R16 ;  /* 0x000000060b117c24 */ /* 0x000fc8000f8e0210 */
[----:B-1----:R-:W-:-:S05]  /*0380*/  IMAD.WIDE R16, R17, 0x3, R12 ;  /* 0x0000000311107825 */ /* 0x002fca00078e020c */
[----:B------:R-:W2:Y:S01]  /*0390*/  LDG.E.U8 R26, desc[UR10][R16.64] ;  /* 0x0000000a101a7981 */ /* 0x000ea2000c1e1100 */
[----:B0-----:R-:W-:-:S03]  /*03a0*/  IMAD.WIDE R14, R19, 0x4, R14 ;  /* 0x00000004130e7825 */ /* 0x001fc600078e020e */
[----:B------:R-:W3:Y:S04]  /*03b0*/  LDG.E.U8 R23, desc[UR10][R16.64+0x1] ;  /* 0x0000010a10177981 */ /* 0x000ee8000c1e1100 */
[----:B------:R-:W4:Y:S04]  /*03c0*/  LDG.E R27, desc[UR10][R14.64] ;  /* 0x0000000a0e1b7981 */ /* 0x000f28000c1e1900 */
[----:B------:R-:W5:Y:S01]  /*03d0*/  LDG.E.U8 R22, desc[UR10][R16.64+0x2] ;  /* 0x0000020a10167981 */ /* 0x000f62000c1e1100 */
[----:B------:R-:W-:-:S04]  /*03e0*/  VIADDMNMX R28, R25, 0x1, RZ, !PT ;  /* 0x00000001191c7846 */ /* 0x000fc800078001ff */
[----:B------:R-:W-:-:S04]  /*03f0*/  ISETP.GE.AND P1, PT, R28, UR9, PT ;  /* 0x000000091c007c0c */ /* 0x000fc8000bf26270 */
[----:B------:R-:W-:Y:S01]  /*0400*/  SEL R28, R28, UR8, !P1 ;  /* 0x000000081c1c7c07 */ /* 0x000fe2000c800000 */
[----:B------:R-:W5:Y:S04]  /*0410*/  LDG.E R17, desc[UR10][R14.64+0x4] ;  /* 0x0000040a0e117981 */ /* 0x000f68000c1e1900 */
[----:B------:R-:W-:Y:S01]  /*0420*/  IMAD R28, R11, UR6, R28 ;  /* 0x000000060b1c7c24 */ /* 0x000fe2000f8e021c */
[----:B--2---:R-:W-:Y:S02]  /*0430*/  I2FP.F32.U32 R29, R26 ;  /* 0x0000001a001d7245 */ /* 0x004fe40000201000 */
[----:B---3--:R-:W-:-:S03]  /*0440*/  I2FP.F32.U32 R23, R23 ;  /* 0x0000001700177245 */ /* 0x008fc60000201000 */
[----:B----4-:R-:W-:Y:S02]  /*0450*/  FFMA R18, R29, R27, R18 ;  /* 0x0000001b1d127223 */ /* 0x010fe40000000012 */
[----:B------:R-:W-:Y:S01]  /*0460*/  FFMA R4, R27, R23, R4 ;  /* 0x000000171b047223 */ /* 0x000fe20000000004 */
[----:B-----5:R-:W-:Y:S01]  /*0470*/  I2FP.F32.U32 R29, R22 ;  /* 0x00000016001d7245 */ /* 0x020fe20000201000 */
[----:B------:R-:W-:-:S05]  /*0480*/  IMAD.WIDE R22, R28, 0x3, R12 ;  /* 0x000000031c167825 */ /* 0x000fca00078e020c */
[----:B------:R-:W2:Y:S04]  /*0490*/  LDG.E.U8 R26, desc[UR10][R22.64] ;  /* 0x0000000a161a7981 */ /* 0x000ea8000c1e1100 */
[----:B------:R-:W3:Y:S04]  /*04a0*/  LDG.E.U8 R28, desc[UR10][R22.64+0x1] ;  /* 0x0000010a161c7981 */ /* 0x000ee8000c1e1100 */
[----:B------:R-:W4:Y:S01]  /*04b0*/  LDG.E.U8 R16, desc[UR10][R22.64+0x2] ;  /* 0x0000020a16107981 */ /* 0x000f22000c1e1100 */
[----:B------:R-:W-:-:S03]  /*04c0*/  FFMA R20, R27, R29, R20 ;  /* 0x0000001d1b147223 */ /* 0x000fc60000000014 */
[----:B------:R-:W5:Y:S01]  /*04d0*/  LDG.E R29, desc[UR10][R14.64+0x8] ;  /* 0x0000080a0e1d7981 */ /* 0x000f62000c1e1900 */
[----:B--2---:R-:W-:Y:S02]  /*04e0*/  I2FP.F32.U32 R27, R26 ;  /* 0x0000001a001b7245 */ /* 0x004fe40000201000 */
[----:B------:R-:W-:-:S03]  /*04f0*/  VIADDMNMX R26, R25, 0x2, RZ, !PT ;  /* 0x00000002191a7846 */ /* 0x000fc600078001ff */
[----:B------:R-:W-:Y:S01]  /*0500*/  FFMA R18, R27, R17, R18 ;  /* 0x000000111b127223 */ /* 0x000fe20000000012 */
[----:B------:R-:W-:Y:S02]  /*0510*/  VIADDMNMX R27, R25, 0x3, RZ, !PT ;  /* 0x00000003191b7846 */ /* 0x000fe400078001ff */
[C---:B------:R-:W-:Y:S02]  /*0520*/  ISETP.GE.AND P1, PT, R26.reuse, UR9, PT ;  /* 0x000000091a007c0c */ /* 0x040fe4000bf26270 */
[----:B------:R-:W-:Y:S02]  /*0530*/  ISETP.GE.AND P2, PT, R27, UR9, PT ;  /* 0x000000091b007c0c */ /* 0x000fe4000bf46270 */
[----:B------:R-:W-:Y:S02]  /*0540*/  SEL R26, R26, UR8, !P1 ;  /* 0x000000081a1a7c07 */ /* 0x000fe4000c800000 */
[----:B---3--:R-:W-:Y:S02]  /*0550*/  I2FP.F32.U32 R28, R28 ;  /* 0x0000001c001c7245 */ /* 0x008fe40000201000 */
[----:B----4-:R-:W-:-:S02]  /*0560*/  I2FP.F32.U32 R16, R16 ;  /* 0x0000001000107245 */ /* 0x010fc40000201000 */
[----:B------:R-:W-:Y:S01]  /*0570*/  SEL R22, R27, UR8, !P2 ;  /* 0x000000081b167c07 */ /* 0x000fe2000d000000 */
[----:B------:R-:W-:Y:S02]  /*0580*/  IMAD R23, R11, UR6, R26 ;  /* 0x000000060b177c24 */ /* 0x000fe4000f8e021a */
[C---:B------:R-:W-:Y:S01]  /*0590*/  FFMA R4, R17.reuse, R28, R4 ;  /* 0x0000001c11047223 */ /* 0x040fe20000000004 */
[----:B------:R-:W-:Y:S01]  /*05a0*/  FFMA R20, R17, R16, R20 ;  /* 0x0000001011147223 */ /* 0x000fe20000000014 */
[----:B------:R-:W-:Y:S02]  /*05b0*/  IMAD R27, R11, UR6, R22 ;  /* 0x000000060b1b7c24 */ /* 0x000fe4000f8e0216 */
[----:B------:R-:W-:-:S04]  /*05c0*/  IMAD.WIDE R16, R23, 0x3, R12 ;  /* 0x0000000317107825 */ /* 0x000fc800078e020c */
[----:B------:R-:W-:Y:S01]  /*05d0*/  IMAD.WIDE R12, R27, 0x3, R12 ;  /* 0x000000031b0c7825 */ /* 0x000fe200078e020c */
[----:B------:R-:W2:Y:S04]  /*05e0*/  LDG.E.U8 R22, desc[UR10][R16.64] ;  /* 0x0000000a10167981 */ /* 0x000ea8000c1e1100 */
[----:B------:R-:W3:Y:S04]  /*05f0*/  LDG.E.U8 R23, desc[UR10][R16.64+0x1] ;  /* 0x0000010a10177981 */ /* 0x000ee8000c1e1100 */
[----:B------:R-:W4:Y:S04]  /*0600*/  LDG.E.U8 R26, desc[UR10][R16.64+0x2] ;  /* 0x0000020a101a7981 */ /* 0x000f28000c1e1100 */
[----:B------:R0:W5:Y:S04]  /*0610*/  LDG.E R27, desc[UR10][R14.64+0xc] ;  /* 0x00000c0a0e1b7981 */ /* 0x000168000c1e1900 */
[----:B------:R-:W5:Y:S04]  /*0620*/  LDG.E.U8 R28, desc[UR10][R12.64] ;  /* 0x0000000a0c1c7981 */ /* 0x000f68000c1e1100 */
[----:B------:R-:W0:Y:S04]  /*0630*/  LDG.E.U8 R14, desc[UR10][R12.64+0x1] ;  /* 0x0000010a0c0e7981 */ /* 0x000e28000c1e1100 */
[----:B------:R-:W5:Y:S01]  /*0640*/  LDG.E.U8 R12, desc[UR10][R12.64+0x2] ;  /* 0x0000020a0c0c7981 */ /* 0x000f62000c1e1100 */
[----:B------:R-:W-:-:S05]  /*0650*/  VIADD R21, R21, 0x4 ;  /* 0x0000000415157836 */ /* 0x000fca0000000000 */
[----:B------:R-:W-:Y:S01]  /*0660*/  ISETP.NE.AND P1, PT, R21, RZ, PT ;  /* 0x000000ff1500720c */ /* 0x000fe20003f25270 */
[----:B------:R-:W-:Y:S01]  /*0670*/  VIADD R24, R24, 0x4 ;  /* 0x0000000418187836 */ /* 0x000fe20000000000 */
[----:B------:R-:W-:Y:S01]  /*0680*/  IADD3 R25, PT, PT, R25, 0x4, RZ ;  /* 0x0000000419197810 */ /* 0x000fe20007ffe0ff */
[----:B------:R-:W-:Y:S01]  /*0690*/  VIADD R19, R19, 0x4 ;  /* 0x0000000413137836 */ /* 0x000fe20000000000 */
[----:B--2---:R-:W-:Y:S02]  /*06a0*/  I2FP.F32.U32 R22, R22 ;  /* 0x0000001600167245 */ /* 0x004fe40000201000 */
[----:B---3--:R-:W-:Y:S02]  /*06b0*/  I2FP.F32.U32 R23, R23 ;  /* 0x0000001700177245 */ /* 0x008fe40000201000 */
[----:B----4-:R-:W-:Y:S01]  /*06c0*/  I2FP.F32.U32 R26, R26 ;  /* 0x0000001a001a7245 */ /* 0x010fe20000201000 */
[----:B-----5:R-:W-:Y:S02]  /*06d0*/  FFMA R18, R22, R29, R18 ;  /* 0x0000001d16127223 */ /* 0x020fe40000000012 */
[----:B------:R-:W-:-:S02]  /*06e0*/  FFMA R4, R29, R23, R4 ;  /* 0x000000171d047223 */ /* 0x000fc40000000004 */
[----:B------:R-:W-:Y:S01]  /*06f0*/  FFMA R20, R29, R26, R20 ;  /* 0x0000001a1d147223 */ /* 0x000fe20000000014 */
[----:B------:R-:W-:Y:S02]  /*0700*/  I2FP.F32.U32 R17, R28 ;  /* 0x0000001c00117245 */ /* 0x000fe40000201000 */
[----:B0-----:R-:W-:-:S03]  /*0710*/  I2FP.F32.U32 R14, R14 ;  /* 0x0000000e000e7245 */ /* 0x001fc60000201000 */
[----:B------:R-:W-:Y:S02]  /*0720*/  FFMA R18, R17, R27, R18 ;  /* 0x0000001b11127223 */ /* 0x000fe40000000012 */
[----:B------:R-:W-:Y:S01]  /*0730*/  FFMA R4, R27, R14, R4 ;  /* 0x0000000e1b047223 */ /* 0x000fe20000000004 */
[----:B------:R-:W-:-:S05]  /*0740*/  I2FP.F32.U32 R15, R12 ;  /* 0x0000000c000f7245 */ /* 0x000fca0000201000 */
[----:B------:R-:W-:Y:S01]  /*0750*/  FFMA R20, R27, R15, R20 ;  /* 0x0000000f1b147223 */ /* 0x000fe20000000014 */
[----:B------:R-:W-:Y:S06]  /*0760*/  @P1 BRA `(.L_x_2) ;  /* 0xfffffff800ec1947 */ /* 0x000fec000383ffff */
[----:B------:R-:W-:-:S07]  /*0770*/  VIADD R21, R24, 0xffffffff ;  /* 0xffffffff18157836 */ /* 0x000fce0000000000 */
.L_x_1:
[----:B------:R-:W-:-:S13]  /*0780*/  LOP3.LUT P1, R12, R9, 0x3, RZ, 0xc0, !PT ;  /* 0x00000003090c7812 */ /* 0x000fda000782c0ff */
[----:B------:R-:W-:Y:S05]  /*0790*/  @!P1 BRA `(.L_x_3) ;  /* 0x0000000000f49947 */ /* 0x000fea0003800000 */
[----:B------:R-:W-:Y:S02]  /*07a0*/  ISETP.NE.AND P2, PT, R12, 0x1, PT ;  /* 0x000000010c00780c */ /* 0x000fe40003f45270 */
[----:B------:R-:W-:-:S04]  /*07b0*/  LOP3.LUT R13, R9, 0x1, RZ, 0xc0, !PT ;  /* 0x00000001090d7812 */ /* 0x000fc800078ec0ff */
[----:B------:R-:W-:-:S07]  /*07c0*/  ISETP.NE.U32.AND P1, PT, R13, 0x1, PT ;  /* 0x000000010d00780c */ /* 0x000fce0003f25070 */
[----:B------:R-:W-:Y:S06]  /*07d0*/  @!P2 BRA `(.L_x_4) ;  /* 0x000000000094a947 */ /* 0x000fec0003800000 */
[----:B------:R-:W0:Y:S01]  /*07e0*/  LDCU UR9, c[0x0][0x38c] ;  /* 0x00007180ff0977ac */ /* 0x000e220008000800 */
[----:B------:R-:W1:Y:S01]  /*07f0*/  LDC.64 R12, c[0x0][0x380] ;  /* 0x0000e000ff0c7b82 */ /* 0x000e620000000a00 */
[----:B------:R-:W-:-:S05]  /*0800*/  IMAD.IADD R14, R0, 0x1, R21 ;  /* 0x00000001000e7824 */ /* 0x000fca00078e0215 */
[----:B------:R-:W-:Y:S02]  /*0810*/  VIMNMX R15, PT, PT, RZ, R14, !PT ;  /* 0x0000000eff0f7248 */ /* 0x000fe40007fe0100 */
[----:B------:R-:W2:Y:S01]  /*0820*/  LDC.64 R16, c[0x0][0x390] ;  /* 0x0000e400ff107b82 */ /* 0x000ea20000000a00 */
[----:B------:R-:W-:Y:S02]  /*0830*/  VIADDMNMX R22, R14, 0x1, RZ, !PT ;  /* 0x000000010e167846 */ /* 0x000fe400078001ff */
[----:B0-----:R-:W-:-:S04]  /*0840*/  ISETP.GE.AND P2, PT, R15, UR9, PT ;  /* 0x000000090f007c0c */ /* 0x001fc8000bf46270 */
[----:B------:R-:W-:Y:S02]  /*0850*/  SEL R14, R15, UR8, !P2 ;  /* 0x000000080f0e7c07 */ /* 0x000fe4000d000000 */
[----:B------:R-:W-:-:S03]  /*0860*/  ISETP.GE.AND P2, PT, R22, UR9, PT ;  /* 0x0000000916007c0c */ /* 0x000fc6000bf46270 */
[----:B------:R-:W-:Y:S01]  /*0870*/  IMAD R15, R11, UR6, R14 ;  /* 0x000000060b0f7c24 */ /* 0x000fe2000f8e020e */
[----:B------:R-:W-:-:S03]  /*0880*/  SEL R22, R22, UR8, !P2 ;  /* 0x0000000816167c07 */ /* 0x000fc6000d000000 */
[----:B-1----:R-:W-:-:S04]  /*0890*/  IMAD.WIDE R14, R15, 0x3, R12 ;  /* 0x000000030f0e7825 */ /* 0x002fc800078e020c */
[----:B------:R-:W-:Y:S01]  /*08a0*/  IMAD R25, R11, UR6, R22 ;  /* 0x000000060b197c24 */ /* 0x000fe2000f8e0216 */
[----:B------:R-:W3:Y:S01]  /*08b0*/  LDG.E.U8 R23, desc[UR10][R14.64+0x1] ;  /* 0x0000010a0e177981 */ /* 0x000ee2000c1e1100 */
[----:B--2---:R-:W-:-:S03]  /*08c0*/  IMAD.WIDE R16, R19, 0x4, R16 ;  /* 0x0000000413107825 */ /* 0x004fc600078e0210 */
[----:B------:R-:W2:Y:S01]  /*08d0*/  LDG.E.U8 R22, desc[UR10][R14.64] ;  /* 0x0000000a0e167981 */ /* 0x000ea2000c1e1100 */
[----:B------:R-:W-:-:S03]  /*08e0*/  IMAD.WIDE R12, R25, 0x3, R12 ;  /* 0x00000003190c7825 */ /* 0x000fc600078e020c */
[----:B------:R-:W4:Y:S04]  /*08f0*/  LDG.E.U8 R26, desc[UR10][R14.64+0x2] ;  /* 0x0000020a0e1a7981 */ /* 0x000f28000c1e1100 */
[----:B------:R-:W5:Y:S04]  /*0900*/  LDG.E R25, desc[UR10][R16.64] ;  /* 0x0000000a10197981 */ /* 0x000f68000c1e1900 */
[----:B------:R-:W5:Y:S04]  /*0910*/  LDG.E.U8 R24, desc[UR10][R12.64] ;  /* 0x0000000a0c187981 */ /* 0x000f68000c1e1100 */
[----:B------:R-:W5:Y:S04]  /*0920*/  LDG.E.U8 R27, desc[UR10][R12.64+0x1] ;  /* 0x0000010a0c1b7981 */ /* 0x000f68000c1e1100 */
[----:B------:R-:W5:Y:S04]  /*0930*/  LDG.E.U8 R28, desc[UR10][R12.64+0x2] ;  /* 0x0000020a0c1c7981 */ /* 0x000f68000c1e1100 */
[----:B------:R-:W5:Y:S01]  /*0940*/  LDG.E R29, desc[UR10][R16.64+0x4] ;  /* 0x0000040a101d7981 */ /* 0x000f62000c1e1900 */
[----:B------:R-:W-:Y:S01]  /*0950*/  IADD3 R21, PT, PT, R21, 0x2, RZ ;  /* 0x0000000215157810 */ /* 0x000fe20007ffe0ff */
[----:B------:R-:W-:Y:S01]  /*0960*/  VIADD R19, R19, 0x2 ;  /* 0x0000000213137836 */ /* 0x000fe20000000000 */
[----:B---3--:R-:W-:-:S02]  /*0970*/  I2FP.F32.U32 R23, R23 ;  /* 0x0000001700177245 */ /* 0x008fc40000201000 */
[----:B--2---:R-:W-:Y:S02]  /*0980*/  I2FP.F32.U32 R22, R22 ;  /* 0x0000001600167245 */ /* 0x004fe40000201000 */
[----:B----4-:R-:W-:Y:S01]  /*0990*/  I2FP.F32.U32 R26, R26 ;  /* 0x0000001a001a7245 */ /* 0x010fe20000201000 */
[C---:B-----5:R-:W-:Y:S02]  /*09a0*/  FFMA R4, R25.reuse, R23, R4 ;  /* 0x0000001719047223 */ /* 0x060fe40000000004 */
[----:B------:R-:W-:Y:S02]  /*09b0*/  FFMA R18, R22, R25, R18 ;  /* 0x0000001916127223 */ /* 0x000fe40000000012 */
[----:B------:R-:W-:Y:S01]  /*09c0*/  FFMA R20, R25, R26, R20 ;  /* 0x0000001a19147223 */ /* 0x000fe20000000014 */
[----:B------:R-:W-:Y:S02]  /*09d0*/  I2FP.F32.U32 R23, R24 ;  /* 0x0000001800177245 */ /* 0x000fe40000201000 */
[----:B------:R-:W-:-:S02]  /*09e0*/  I2FP.F32.U32 R27, R27 ;  /* 0x0000001b001b7245 */ /* 0x000fc40000201000 */
[----:B------:R-:W-:Y:S01]  /*09f0*/  I2FP.F32.U32 R15, R28 ;  /* 0x0000001c000f7245 */ /* 0x000fe20000201000 */
[----:B------:R-:W-:Y:S02]  /*0a00*/  FFMA R18, R23, R29, R18 ;  /* 0x0000001d17127223 */ /* 0x000fe40000000012 */
[C---:B------:R-:W-:Y:S02]  /*0a10*/  FFMA R4, R29.reuse, R27, R4 ;  /* 0x0000001b1d047223 */ /* 0x040fe40000000004 */
[----:B------:R-:W-:-:S07]  /*0a20*/  FFMA R20, R29, R15, R20 ;  /* 0x0000000f1d147223 */ /* 0x000fce0000000014 */
.L_x_4:
[----:B------:R-:W-:Y:S05]  /*0a30*/  @P1 BRA `(.L_x_3) ;  /* 0x00000000004c1947 */ /* 0x000fea0003800000 */
[----:B------:R-:W0:Y:S01]  /*0a40*/  LDCU UR9, c[0x0][0x38c] ;  /* 0x00007180ff0977ac */ /* 0x000e220008000800 */
[----:B------:R-:W1:Y:S01]  /*0a50*/  LDC.64 R14, c[0x0][0x380] ;  /* 0x0000e000ff0e7b82 */ /* 0x000e620000000a00 */
[----:B------:R-:W-:-:S07]  /*0a60*/  VIADDMNMX R16, R21, R0, RZ, !PT ;  /* 0x0000000015107246 */ /* 0x000fce00078001ff */
[----:B------:R-:W2:Y:S01]  /*0a70*/  LDC.64 R12, c[0x0][0x390] ;  /* 0x0000e400ff0c7b82 */ /* 0x000ea20000000a00 */
[----:B0-----:R-:W-:-:S04]  /*0a80*/  ISETP.GE.AND P1, PT, R16, UR9, PT ;  /* 0x0000000910007c0c */ /* 0x001fc8000bf26270 */
[----:B------:R-:W-:-:S05]  /*0a90*/  SEL R16, R16, UR8, !P1 ;  /* 0x0000000810107c07 */ /* 0x000fca000c800000 */
[----:B------:R-:W-:-:S04]  /*0aa0*/  IMAD R11, R11, UR6, R16 ;  /* 0x000000060b0b7c24 */ /* 0x000fc8000f8e0210 */
[----:B-1----:R-:W-:-:S04]  /*0ab0*/  IMAD.WIDE R14, R11, 0x3, R14 ;  /* 0x000000030b0e7825 */ /* 0x002fc800078e020e */
[----:B--2---:R-:W-:Y:S01]  /*0ac0*/  IMAD.WIDE R12, R19, 0x4, R12 ;  /* 0x00000004130c7825 */ /* 0x004fe200078e020c */
[----:B------:R-:W2:Y:S04]  /*0ad0*/  LDG.E.U8 R11, desc[UR10][R14.64] ;  /* 0x0000000a0e0b7981 */ /* 0x000ea8000c1e1100 */
[----:B------:R-:W3:Y:S04]  /*0ae0*/  LDG.E.U8 R16, desc[UR10][R14.64+0x1] ;  /* 0x0000010a0e107981 */ /* 0x000ee8000c1e1100 */
[----:B------:R-:W4:Y:S04]  /*0af0*/  LDG.E.U8 R17, desc[UR10][R14.64+0x2] ;  /* 0x0000020a0e117981 */ /* 0x000f28000c1e1100 */
[----:B------:R-:W5:Y:S01]  /*0b00*/  LDG.E R13, desc[UR10][R12.64] ;  /* 0x0000000a0c0d7981 */ /* 0x000f62000c1e1900 */
[----:B--2---:R-:W-:-:S02]  /*0b10*/  I2FP.F32.U32 R11, R11 ;  /* 0x0000000b000b7245 */ /* 0x004fc40000201000 */
[----:B---3--:R-:W-:Y:S02]  /*0b20*/  I2FP.F32.U32 R16, R16 ;  /* 0x0000001000107245 */ /* 0x008fe40000201000 */
[----:B----4-:R-:W-:Y:S01]  /*0b30*/  I2FP.F32.U32 R17, R17 ;  /* 0x0000001100117245 */ /* 0x010fe20000201000 */
[----:B-----5:R-:W-:Y:S02]  /*0b40*/  FFMA R18, R11, R13, R18 ;  /* 0x0000000d0b127223 */ /* 0x020fe40000000012 */
[C---:B------:R-:W-:Y:S02]  /*0b50*/  FFMA R4, R13.reuse, R16, R4 ;  /* 0x000000100d047223 */ /* 0x040fe40000000004 */
[----:B------:R-:W-:-:S07]  /*0b60*/  FFMA R20, R13, R17, R20 ;  /* 0x000000110d147223 */ /* 0x000fce0000000014 */
.L_x_3:
[----:B------:R-:W-:Y:S01]  /*0b70*/  IMAD.IADD R8, R9, 0x1, R8 ;  /* 0x0000000109087824 */ /* 0x000fe200078e0208 */
[----:B------:R-:W-:Y:S06]  /*0b80*/  @P0 BRA `(.L_x_5) ;  /* 0xfffffff400a40947 */ /* 0x000fec000383ffff */
.L_x_0:
[----:B------:R-:W0:Y:S01]  /*0b90*/  LDC.64 R6, c[0x0][0x3a0] ;  /* 0x0000e800ff067b82 */ /* 0x000e220000000a00 */
[----:B------:R-:W1:Y:S01]  /*0ba0*/  F2I.U32.TRUNC.NTZ R5, R18 ;  /* 0x0000001200057305 */ /* 0x000e62000020f000 */
[----:B------:R-:W-:-:S07]  /*0bb0*/  IMAD R3, R3, UR6, R0 ;  /* 0x0000000603037c24 */ /* 0x000fce000f8e0200 */
[----:B------:R-:W2:Y:S08]  /*0bc0*/  F2I.U32.TRUNC.NTZ R9, R4 ;  /* 0x0000000400097305 */ /* 0x000eb0000020f000 */
[----:B------:R-:W3:Y:S01]  /*0bd0*/  F2I.U32.TRUNC.NTZ R11, R20 ;  /* 0x00000014000b7305 */ /* 0x000ee2000020f000 */
[----:B0-----:R-:W-:-:S05]  /*0be0*/  IMAD.WIDE R2, R3, 0x3, R6 ;  /* 0x0000000303027825 */ /* 0x001fca00078e0206 */
[----:B-1----:R-:W-:Y:S04]  /*0bf0*/  STG.E.U8 desc[UR10][R2.64], R5 ;  /* 0x0000000502007986 */ /* 0x002fe8000c10110a */
[----:B--2---:R-:W-:Y:S04]  /*0c00*/  STG.E.U8 desc[UR10][R2.64+0x1], R9 ;  /* 0x0000010902007986 */ /* 0x004fe8000c10110a */
[----:B---3--:R-:W-:Y:S01]  /*0c10*/  STG.E.U8 desc[UR10][R2.64+0x2], R11 ;  /* 0x0000020b02007986 */ /* 0x008fe2000c10110a */
[----:B------:R-:W-:Y:S05]  /*0c20*/  EXIT ;  /* 0x000000000000794d */ /* 0x000fea0003800000 */
.L_x_6:
[----:B------:R-:W-:-:S00]  /*0c30*/  BRA `(.L_x_6) ;  /* 0xfffffffc00fc7947 */ /* 0x000fc0000383ffff */
[----:B------:R-:W-:-:S00]  /*0c40*/  NOP ;  /* 0x0000000000007918 */ /* 0x000fc00000000000 */
        /* <DEDUP_REMOVED lines=11> */
.L_x_7:


//--------------------- .nv.shared.reserved.0     --------------------------
	.section	.nv.shared.reserved.0,"aw",@nobits
	.weak		__nv_reservedSMEM_offset_0_alias
	.size		__nv_reservedSMEM_offset_0_alias, 0, 64
	.other		__nv_reservedSMEM_offset_0_alias,@"STO_CUDA_RESERVED_SHARED STV_DEFAULT"
__nv_reservedSMEM_offset_0_alias:
	.zero		0
	.zero		64


//--------------------- .nv.constant0._Z13blurImgKernelP6uchar3iiPfiS0_ --------------------------
	.section	.nv.constant0._Z13blurImgKernelP6uchar3iiPfiS0_,"a",@progbits
	.sectionflags	@""
	.align	4
.nv.constant0._Z13blurImgKernelP6uchar3iiPfiS0_:
	.zero		936


//--------------------- SYMBOLS --------------------------

	.type		.nv.reservedSmem.offset0,@object
	.size		.nv.reservedSmem.offset0,0x4
